	.headerflags	@"EF_CUDA_TEXMODE_UNIFIED EF_CUDA_64BIT_ADDRESS EF_CUDA_ACCELERATORS EF_CUDA_SM90 EF_CUDA_VIRTUAL_SM(EF_CUDA_SM90)"
	.elftype	@"ET_EXEC"


//--------------------- .nv.info                  --------------------------
	.section	.nv.info,"",@"SHT_CUDA_INFO"
	.align	4


	//----- nvinfo : EIATTR_REGCOUNT
	.align		4
        /*0000*/ 	.byte	0x04, 0x2f
        /*0002*/ 	.short	(.L_1 - .L_0)
	.align		4
.L_0:
        /*0004*/ 	.word	index@(triton_per_fused_cumsum_max_sort_sub_0)
        /*0008*/ 	.word	0x00000012


	//----- nvinfo : EIATTR_MIN_STACK_SIZE
	.align		4
.L_1:
        /*000c*/ 	.byte	0x04, 0x12
        /*000e*/ 	.short	(.L_3 - .L_2)
	.align		4
.L_2:
        /*0010*/ 	.word	index@(triton_per_fused_cumsum_max_sort_sub_0)
        /*0014*/ 	.word	0x00000000


	//----- nvinfo : EIATTR_FRAME_SIZE
	.align		4
.L_3:
        /*0018*/ 	.byte	0x04, 0x11
        /*001a*/ 	.short	(.L_5 - .L_4)
	.align		4
.L_4:
        /*001c*/ 	.word	index@(triton_per_fused_cumsum_max_sort_sub_0)
        /*0020*/ 	.word	0x00000000


	//----- nvinfo : EIATTR_MIN_STACK_SIZE
	.align		4
.L_5:
        /*0024*/ 	.byte	0x04, 0x12
        /*0026*/ 	.short	(.L_7 - .L_6)
	.align		4
.L_6:
        /*0028*/ 	.word	index@(triton_per_fused_cumsum_max_sort_sub_0)
        /*002c*/ 	.word	0x00000000
.L_7:


//--------------------- .nv.info.triton_per_fused_cumsum_max_sort_sub_0 --------------------------
	.section	.nv.info.triton_per_fused_cumsum_max_sort_sub_0,"",@"SHT_CUDA_INFO"
	.sectionflags	@""
	.align	4


	//----- nvinfo : EIATTR_CUDA_API_VERSION
	.align		4
        /*0000*/ 	.byte	0x04, 0x37
        /*0002*/ 	.short	(.L_9 - .L_8)
.L_8:
        /*0004*/ 	.word	0x0000007c


	//----- nvinfo : EIATTR_KPARAM_INFO
	.align		4
.L_9:
        /*0008*/ 	.byte	0x04, 0x17
        /*000a*/ 	.short	(.L_11 - .L_10)
.L_10:
        /*000c*/ 	.word	0x00000000
        /*0010*/ 	.short	0x0005
        /*0012*/ 	.short	0x0024
        /*0014*/ 	.byte	0x00, 0xf0, 0x11, 0x00


	//----- nvinfo : EIATTR_KPARAM_INFO
	.align		4
.L_11:
        /*0018*/ 	.byte	0x04, 0x17
        /*001a*/ 	.short	(.L_13 - .L_12)
.L_12:
        /*001c*/ 	.word	0x00000000
        /*0020*/ 	.short	0x0004
        /*0022*/ 	.short	0x0020
        /*0024*/ 	.byte	0x00, 0xf0, 0x11, 0x00


	//----- nvinfo : EIATTR_KPARAM_INFO
	.align		4
.L_13:
        /*0028*/ 	.byte	0x04, 0x17
        /*002a*/ 	.short	(.L_15 - .L_14)
.L_14:
        /*002c*/ 	.word	0x00000000
        /*0030*/ 	.short	0x0003
        /*0032*/ 	.short	0x0018
        /*0034*/ 	.byte	0x00, 0xf4, 0x21, 0x00


	//----- nvinfo : EIATTR_KPARAM_INFO
	.align		4
.L_15:
        /*0038*/ 	.byte	0x04, 0x17
        /*003a*/ 	.short	(.L_17 - .L_16)
.L_16:
        /*003c*/ 	.word	0x00000000
        /*0040*/ 	.short	0x0002
        /*0042*/ 	.short	0x0010
        /*0044*/ 	.byte	0x00, 0xf4, 0x21, 0x00


	//----- nvinfo : EIATTR_KPARAM_INFO
	.align		4
.L_17:
        /*0048*/ 	.byte	0x04, 0x17
        /*004a*/ 	.short	(.L_19 - .L_18)
.L_18:
        /*004c*/ 	.word	0x00000000
        /*0050*/ 	.short	0x0001
        /*0052*/ 	.short	0x0008
        /*0054*/ 	.byte	0x00, 0xf4, 0x21, 0x00


	//----- nvinfo : EIATTR_KPARAM_INFO
	.align		4
.L_19:
        /*0058*/ 	.byte	0x04, 0x17
        /*005a*/ 	.short	(.L_21 - .L_20)
.L_20:
        /*005c*/ 	.word	0x00000000
        /*0060*/ 	.short	0x0000
        /*0062*/ 	.short	0x0000
        /*0064*/ 	.byte	0x00, 0xf4, 0x21, 0x00


	//----- nvinfo : EIATTR_SPARSE_MMA_MASK
	.align		4
.L_21:
        /*0068*/ 	.byte	0x03, 0x50
        /*006a*/ 	.short	0x0000


	//----- nvinfo : EIATTR_MAXREG_COUNT
	.align		4
        /*006c*/ 	.byte	0x03, 0x1b
        /*006e*/ 	.short	0x00ff


	//----- nvinfo : EIATTR_COOP_GROUP_MASK_REGIDS
	.align		4
        /*0070*/ 	.byte	0x04, 0x29
        /*0072*/ 	.short	(.L_23 - .L_22)


	//   ....[0]....
.L_22:
        /*0074*/ 	.word	0xffffffff


	//   ....[1]....
        /*0078*/ 	.word	0xffffffff


	//   ....[2]....
        /*007c*/ 	.word	0xffffffff


	//   ....[3]....
        /*0080*/ 	.word	0xffffffff


	//   ....[4]....
        /*0084*/ 	.word	0xffffffff


	//   ....[5]....
        /*0088*/ 	.word	0xffffffff


	//----- nvinfo : EIATTR_COOP_GROUP_INSTR_OFFSETS
	.align		4
.L_23:
        /*008c*/ 	.byte	0x04, 0x28
        /*008e*/ 	.short	(.L_25 - .L_24)


	//   ....[0]....
.L_24:
        /*0090*/ 	.word	0x00000300


	//   ....[1]....
        /*0094*/ 	.word	0x00000310


	//   ....[2]....
        /*0098*/ 	.word	0x00000320


	//   ....[3]....
        /*009c*/ 	.word	0x00000330


	//   ....[4]....
        /*00a0*/ 	.word	0x00000480


	//   ....[5]....
        /*00a4*/ 	.word	0x000004f0


	//----- nvinfo : EIATTR_EXIT_INSTR_OFFSETS
	.align		4
.L_25:
        /*00a8*/ 	.byte	0x04, 0x1c
        /*00aa*/ 	.short	(.L_27 - .L_26)


	//   ....[0]....
.L_26:
        /*00ac*/ 	.word	0x00000540


	//   ....[1]....
        /*00b0*/ 	.word	0x00000560


	//----- nvinfo : EIATTR_REQNTID
	.align		4
.L_27:
        /*00b4*/ 	.byte	0x04, 0x10
        /*00b6*/ 	.short	(.L_29 - .L_28)
.L_28:
        /*00b8*/ 	.word	0x00000040
        /*00bc*/ 	.word	0x00000001
        /*00c0*/ 	.word	0x00000001


	//----- nvinfo : EIATTR_CBANK_PARAM_SIZE
	.align		4
.L_29:
        /*00c4*/ 	.byte	0x03, 0x19
        /*00c6*/ 	.short	0x0028


	//----- nvinfo : EIATTR_PARAM_CBANK
	.align		4
        /*00c8*/ 	.byte	0x04, 0x0a
        /*00ca*/ 	.short	(.L_31 - .L_30)
	.align		4
.L_30:
        /*00cc*/ 	.word	index@(.nv.constant0.triton_per_fused_cumsum_max_sort_sub_0)
        /*00d0*/ 	.short	0x0210
        /*00d2*/ 	.short	0x0028


	//----- nvinfo : EIATTR_SW_WAR
	.align		4
.L_31:
        /*00d4*/ 	.byte	0x04, 0x36
        /*00d6*/ 	.short	(.L_33 - .L_32)
.L_32:
        /*00d8*/ 	.word	0x00000008
.L_33:


//--------------------- .nv.callgraph             --------------------------
	.section	.nv.callgraph,"",@"SHT_CUDA_CALLGRAPH"
	.align	4
	.sectionentsize	8
	.align		4
        /*0000*/ 	.word	0x00000000
	.align		4
        /*0004*/ 	.word	0xffffffff
	.align		4
        /*0008*/ 	.word	0x00000000
	.align		4
        /*000c*/ 	.word	0xfffffffe
	.align		4
        /*0010*/ 	.word	0x00000000
	.align		4
        /*0014*/ 	.word	0xfffffffd
	.align		4
        /*0018*/ 	.word	0x00000000
	.align		4
        /*001c*/ 	.word	0xfffffffc


//--------------------- .text.triton_per_fused_cumsum_max_sort_sub_0 --------------------------
	.section	.text.triton_per_fused_cumsum_max_sort_sub_0,"ax",@progbits
	.align	128
        .global         triton_per_fused_cumsum_max_sort_sub_0
        .type           triton_per_fused_cumsum_max_sort_sub_0,@function
        .size           triton_per_fused_cumsum_max_sort_sub_0,(.L_x_1 - triton_per_fused_cumsum_max_sort_sub_0)
        .other          triton_per_fused_cumsum_max_sort_sub_0,@"STO_CUDA_ENTRY STV_DEFAULT"
triton_per_fused_cumsum_max_sort_sub_0:
.text.triton_per_fused_cumsum_max_sort_sub_0:
[----:B------:R-:W0:Y:S02]  /*0000*/  LDC R1, c[0x0][0x28] ;  /* 0x00000a00ff017b82 */ /* 0x000e240000000800 */
[----:B------:R-:W1:Y:S01]  /*0010*/  S2R R13, SR_TID.X ;  /* 0x00000000000d7919 */ /* 0x000e620000002100 */
[----:B------:R-:W2:Y:S01]  /*0020*/  S2UR UR4, SR_CTAID.X ;  /* 0x00000000000479c3 */ /* 0x000ea20000002500 */
[----:B------:R-:W-:-:S07]  /*0030*/  IMAD.MOV.U32 R15, RZ, RZ, RZ ;  /* 0x000000ffff0f7224 */ /* 0x000fce00078e00ff */
[----:B------:R-:W3:Y:S01]  /*0040*/  LDC.64 R2, c[0x0][0x210] ;  /* 0x00008400ff027b82 */ /* 0x000ee20000000a00 */
[----:B--2---:R-:W-:Y:S01]  /*0050*/  USHF.L.U32 UR4, UR4, 0x5, URZ ;  /* 0x0000000504047899 */ /* 0x004fe2000800063f */
[----:B-1----:R-:W-:-:S04]  /*0060*/  SHF.R.U32.HI R0, RZ, 0x1, R13 ;  /* 0x00000001ff007819 */ /* 0x002fc8000001160d */
[----:B------:R-:W-:-:S04]  /*0070*/  SGXT.U32 R0, R0, 0x5 ;  /* 0x000000050000781a */ /* 0x000fc80000000000 */
[----:B------:R-:W-:Y:S01]  /*0080*/  LOP3.LUT R0, R0, UR4, RZ, 0xfc, !PT ;  /* 0x0000000400007c12 */ /* 0x000fe2000f8efcff */
[----:B------:R-:W-:-:S03]  /*0090*/  ULDC.64 UR4, c[0x0][0x208] ;  /* 0x0000820000047ab9 */ /* 0x000fc60000000a00 */
[C---:B------:R-:W-:Y:S01]  /*00a0*/  ISETP.GE.AND P1, PT, R0.reuse, 0x40, PT ;  /* 0x000000400000780c */ /* 0x040fe20003f26270 */
[----:B------:R-:W-:-:S04]  /*00b0*/  IMAD.SHL.U32 R5, R0, 0x4, RZ ;  /* 0x0000000400057824 */ /* 0x000fc800078e00ff */
[----:B---3--:R-:W-:Y:S01]  /*00c0*/  IMAD.WIDE R6, R5, 0x4, R2 ;  /* 0x0000000405067825 */ /* 0x008fe200078e0202 */
[----:B------:R-:W-:-:S07]  /*00d0*/  CS2R R10, SRZ ;  /* 0x00000000000a7805 */ /* 0x000fce000001ff00 */
[----:B------:R-:W2:Y:S04]  /*00e0*/  @!P1 LDG.E.EL R15, desc[UR4][R6.64] ;  /* 0x00000004060f9981 */ /* 0x000ea8000c2e1900 */
[----:B------:R-:W3:Y:S04]  /*00f0*/  @!P1 LDG.E.EL R10, desc[UR4][R6.64+0x4] ;  /* 0x00000404060a9981 */ /* 0x000ee8000c2e1900 */
[----:B------:R-:W4:Y:S01]  /*0100*/  @!P1 LDG.E.EL R11, desc[UR4][R6.64+0x8] ;  /* 0x00000804060b9981 */ /* 0x000f22000c2e1900 */
[----:B------:R-:W-:Y:S01]  /*0110*/  IMAD.MOV.U32 R12, RZ, RZ, RZ ;  /* 0x000000ffff0c7224 */ /* 0x000fe200078e00ff */
[----:B------:R-:W-:-:S05]  /*0120*/  LOP3.LUT R4, R13, 0x1, RZ, 0xc0, !PT ;  /* 0x000000010d047812 */ /* 0x000fca00078ec0ff */
[----:B------:R1:W5:Y:S01]  /*0130*/  @!P1 LDG.E.EL R12, desc[UR4][R6.64+0xc] ;  /* 0x00000c04060c9981 */ /* 0x000362000c2e1900 */
[----:B------:R-:W-:Y:S01]  /*0140*/  IMAD R0, R4, 0x2, R5 ;  /* 0x0000000204007824 */ /* 0x000fe200078e0205 */
[----:B------:R-:W-:-:S03]  /*0150*/  CS2R R8, SRZ ;  /* 0x0000000000087805 */ /* 0x000fc6000001ff00 */
[----:B------:R-:W-:-:S05]  /*0160*/  IMAD.WIDE R2, R0, 0x4, R2 ;  /* 0x0000000400027825 */ /* 0x000fca00078e0202 */
[----:B------:R-:W5:Y:S01]  /*0170*/  @!P1 LDG.E.64 R8, desc[UR4][R2.64] ;  /* 0x0000000402089981 */ /* 0x000f62000c1e1b00 */
[C---:B--2---:R-:W-:Y:S02]  /*0180*/  FSETP.NAN.AND P2, PT, R15.reuse, R15, PT ;  /* 0x0000000f0f00720b */ /* 0x044fe40003f48000 */
[----:B---3--:R-:W-:-:S11]  /*0190*/  FSETP.GT.AND P0, PT, R15, R10, PT ;  /* 0x0000000a0f00720b */ /* 0x008fd60003f04000 */
[----:B------:R-:W-:-:S04]  /*01a0*/  @!P2 FSEL R15, R15, R10, P0 ;  /* 0x0000000a0f0fa208 */ /* 0x000fc80000000000 */
[C---:B----4-:R-:W-:Y:S02]  /*01b0*/  FSETP.GT.AND P0, PT, R15.reuse, R11, PT ;  /* 0x0000000b0f00720b */ /* 0x050fe40003f04000 */
[----:B------:R-:W-:Y:S02]  /*01c0*/  FSETP.NAN.AND P2, PT, R15, R15, PT ;  /* 0x0000000f0f00720b */ /* 0x000fe40003f48000 */
[----:B-----5:R-:W-:Y:S02]  /*01d0*/  SEL R8, R8, RZ, !P1 ;  /* 0x000000ff08087207 */ /* 0x020fe40004800000 */
[----:B-1----:R-:W-:-:S07]  /*01e0*/  SEL R6, R9, RZ, !P1 ;  /* 0x000000ff09067207 */ /* 0x002fce0004800000 */
[----:B------:R-:W-:-:S04]  /*01f0*/  @!P0 FSEL R15, R15, R11, P2 ;  /* 0x0000000b0f0f8208 */ /* 0x000fc80001000000 */
[C---:B------:R-:W-:Y:S02]  /*0200*/  FSETP.GT.AND P0, PT, R15.reuse, R12, PT ;  /* 0x0000000c0f00720b */ /* 0x040fe40003f04000 */
[----:B------:R-:W-:-:S11]  /*0210*/  FSETP.NAN.AND P2, PT, R15, R15, PT ;  /* 0x0000000f0f00720b */ /* 0x000fd60003f48000 */
[----:B------:R-:W-:Y:S02]  /*0220*/  @!P0 FSEL R15, R15, R12, P2 ;  /* 0x0000000c0f0f8208 */ /* 0x000fe40001000000 */
[----:B------:R-:W-:-:S03]  /*0230*/  ISETP.NE.U32.AND P0, PT, R4, 0x1, PT ;  /* 0x000000010400780c */ /* 0x000fc60003f05070 */
[--C-:B------:R-:W-:Y:S01]  /*0240*/  FADD R2, R8, -R15.reuse ;  /* 0x8000000f08027221 */ /* 0x100fe20000000000 */
[----:B------:R-:W-:-:S05]  /*0250*/  FADD R3, R6, -R15 ;  /* 0x8000000f06037221 */ /* 0x000fca0000000000 */
[CC--:B------:R-:W-:Y:S02]  /*0260*/  FSETP.GEU.XOR P0, PT, R2.reuse, R3.reuse, !P0 ;  /* 0x000000030200720b */ /* 0x0c0fe4000470e800 */
[----:B------:R-:W-:-:S04]  /*0270*/  LOP3.LUT R5, R2, R3, RZ, 0x3c, !PT ;  /* 0x0000000302057212 */ /* 0x000fc800078e3cff */
[----:B------:R-:W-:Y:S02]  /*0280*/  SEL R6, R5, RZ, !P0 ;  /* 0x000000ff05067207 */ /* 0x000fe40004000000 */
[----:B------:R-:W-:Y:S02]  /*0290*/  LOP3.LUT R5, R13, 0x1, RZ, 0xc, !PT ;  /* 0x000000010d057812 */ /* 0x000fe400078e0cff */
[C---:B------:R-:W-:Y:S02]  /*02a0*/  LOP3.LUT R7, R6.reuse, R2, RZ, 0x3c, !PT ;  /* 0x0000000206077212 */ /* 0x040fe400078e3cff */
[----:B------:R-:W-:-:S03]  /*02b0*/  LOP3.LUT R8, R6, R3, RZ, 0x3c, !PT ;  /* 0x0000000306087212 */ /* 0x000fc600078e3cff */
[CC--:B------:R-:W-:Y:S02]  /*02c0*/  IMAD R9, R5.reuse, R7.reuse, RZ ;  /* 0x0000000705097224 */ /* 0x0c0fe400078e02ff */
[C---:B------:R-:W-:Y:S02]  /*02d0*/  IMAD R7, R4.reuse, R7, RZ ;  /* 0x0000000704077224 */ /* 0x040fe400078e02ff */
[-C--:B------:R-:W-:Y:S02]  /*02e0*/  IMAD R5, R5, R8.reuse, RZ ;  /* 0x0000000805057224 */ /* 0x080fe400078e02ff */
[----:B------:R-:W-:Y:S01]  /*02f0*/  IMAD R11, R4, R8, RZ ;  /* 0x00000008040b7224 */ /* 0x000fe200078e02ff */
[----:B------:R-:W1:Y:S04]  /*0300*/  SHFL.BFLY PT, R12, R7, 0x1, 0x1f ;  /* 0x0c201f00070c7f89 */ /* 0x000e6800000e0000 */
[----:B------:R-:W2:Y:S04]  /*0310*/  SHFL.BFLY PT, R8, R9, 0x1, 0x1f ;  /* 0x0c201f0009087f89 */ /* 0x000ea800000e0000 */
[----:B------:R-:W3:Y:S04]  /*0320*/  SHFL.BFLY PT, R10, R5, 0x1, 0x1f ;  /* 0x0c201f00050a7f89 */ /* 0x000ee800000e0000 */
[----:B------:R-:W4:Y:S01]  /*0330*/  SHFL.BFLY PT, R14, R11, 0x1, 0x1f ;  /* 0x0c201f000b0e7f89 */ /* 0x000f2200000e0000 */
[----:B-1----:R-:W-:-:S02]  /*0340*/  IMAD.IADD R13, R7, 0x1, R12 ;  /* 0x00000001070d7824 */ /* 0x002fc400078e020c */
[----:B--2---:R-:W-:Y:S02]  /*0350*/  IMAD.IADD R8, R9, 0x1, R8 ;  /* 0x0000000109087824 */ /* 0x004fe400078e0208 */
[----:B---3--:R-:W-:-:S03]  /*0360*/  IMAD.IADD R10, R5, 0x1, R10 ;  /* 0x00000001050a7824 */ /* 0x008fc600078e020a */
[CC--:B------:R-:W-:Y:S02]  /*0370*/  FSETP.GEU.AND P0, PT, R8.reuse, R13.reuse, PT ;  /* 0x0000000d0800720b */ /* 0x0c0fe40003f0e000 */
[----:B------:R-:W-:Y:S01]  /*0380*/  LOP3.LUT R8, R8, R13, RZ, 0x3c, !PT ;  /* 0x0000000d08087212 */ /* 0x000fe200078e3cff */
[----:B----4-:R-:W-:-:S03]  /*0390*/  IMAD.IADD R15, R11, 0x1, R14 ;  /* 0x000000010b0f7824 */ /* 0x010fc600078e020e */
[----:B------:R-:W-:Y:S02]  /*03a0*/  SEL R7, R8, RZ, !P0 ;  /* 0x000000ff08077207 */ /* 0x000fe40004000000 */
[CC--:B------:R-:W-:Y:S02]  /*03b0*/  FSETP.GEU.AND P2, PT, R10.reuse, R15.reuse, PT ;  /* 0x0000000f0a00720b */ /* 0x0c0fe40003f4e000 */
[----:B------:R-:W-:Y:S02]  /*03c0*/  LOP3.LUT R10, R10, R15, RZ, 0x3c, !PT ;  /* 0x0000000f0a0a7212 */ /* 0x000fe400078e3cff */
[----:B------:R-:W-:Y:S02]  /*03d0*/  LOP3.LUT R7, R7, R6, R2, 0x96, !PT ;  /* 0x0000000607077212 */ /* 0x000fe400078e9602 */
[----:B------:R-:W-:-:S04]  /*03e0*/  SEL R10, R10, RZ, !P2 ;  /* 0x000000ff0a0a7207 */ /* 0x000fc80005000000 */
[----:B------:R-:W-:-:S04]  /*03f0*/  LOP3.LUT R10, R10, R6, R3, 0x96, !PT ;  /* 0x000000060a0a7212 */ /* 0x000fc800078e9603 */
[CC--:B------:R-:W-:Y:S02]  /*0400*/  FSETP.GEU.AND P0, PT, R7.reuse, R10.reuse, PT ;  /* 0x0000000a0700720b */ /* 0x0c0fe40003f0e000 */
[----:B------:R-:W-:-:S04]  /*0410*/  LOP3.LUT R5, R7, R10, RZ, 0x3c, !PT ;  /* 0x0000000a07057212 */ /* 0x000fc800078e3cff */
[----:B------:R-:W-:Y:S02]  /*0420*/  SEL R5, R5, RZ, !P0 ;  /* 0x000000ff05057207 */ /* 0x000fe40004000000 */
[----:B------:R-:W-:Y:S02]  /*0430*/  ISETP.NE.AND P0, PT, R4, RZ, PT ;  /* 0x000000ff0400720c */ /* 0x000fe40003f05270 */
[C---:B------:R-:W-:Y:S02]  /*0440*/  LOP3.LUT R6, R5.reuse, R7, RZ, 0x3c, !PT ;  /* 0x0000000705067212 */ /* 0x040fe400078e3cff */
[----:B------:R-:W-:Y:S02]  /*0450*/  LOP3.LUT R7, R5, R10, RZ, 0x3c, !PT ;  /* 0x0000000a05077212 */ /* 0x000fe400078e3cff */
[----:B------:R-:W1:Y:S03]  /*0460*/  LDC.64 R4, c[0x0][0x218] ;  /* 0x00008600ff047b82 */ /* 0x000e660000000a00 */
[----:B------:R-:W-:-:S05]  /*0470*/  FADD R15, R6, R7 ;  /* 0x00000007060f7221 */ /* 0x000fca0000000000 */
[----:B------:R-:W2:Y:S01]  /*0480*/  SHFL.UP PT, R8, R15, 0x1, RZ ;  /* 0x042000000f087989 */ /* 0x000ea200000e00ff */
[----:B------:R-:W3:Y:S01]  /*0490*/  LDC.64 R10, c[0x0][0x228] ;  /* 0x00008a00ff0a7b82 */ /* 0x000ee20000000a00 */
[----:B-1----:R-:W-:-:S05]  /*04a0*/  IMAD.WIDE R4, R0, 0x4, R4 ;  /* 0x0000000400047825 */ /* 0x002fca00078e0204 */
[----:B------:R-:W-:Y:S01]  /*04b0*/  @!P1 STG.E.64 desc[UR4][R4.64], R2 ;  /* 0x0000000204009986 */ /* 0x000fe2000c101b04 */
[----:B--2---:R-:W-:Y:S01]  /*04c0*/  @P0 FADD R15, R15, R8 ;  /* 0x000000080f0f0221 */ /* 0x004fe20000000000 */
[C---:B---3--:R-:W-:Y:S01]  /*04d0*/  IMAD.WIDE R10, R0.reuse, 0x4, R10 ;  /* 0x00000004000a7825 */ /* 0x048fe200078e020a */
[----:B------:R-:W1:Y:S03]  /*04e0*/  LDC.64 R8, c[0x0][0x220] ;  /* 0x00008800ff087b82 */ /* 0x000e660000000a00 */
[----:B------:R-:W2:Y:S01]  /*04f0*/  SHFL.UP PT, R13, R15, 0x1, RZ ;  /* 0x042000000f0d7989 */ /* 0x000ea200000e00ff */
[----:B-1----:R-:W-:-:S04]  /*0500*/  IMAD.WIDE R8, R0, 0x4, R8 ;  /* 0x0000000400087825 */ /* 0x002fc800078e0208 */
[C---:B--2---:R-:W-:Y:S01]  /*0510*/  FADD R13, R6.reuse, R13 ;  /* 0x0000000d060d7221 */ /* 0x044fe20000000000 */
[----:B------:R1:W-:Y:S04]  /*0520*/  @!P1 STG.E.64 desc[UR4][R8.64], R6 ;  /* 0x0000000608009986 */ /* 0x0003e8000c101b04 */
[----:B------:R-:W-:Y:S01]  /*0530*/  SEL R14, R6, R13, !P0 ;  /* 0x0000000d060e7207 */ /* 0x000fe20004000000 */
[----:B------:R-:W-:Y:S06]  /*0540*/  @P1 EXIT ;  /* 0x000000000000194d */ /* 0x000fec0003800000 */
[----:B------:R-:W-:Y:S01]  /*0550*/  STG.E.64 desc[UR4][R10.64], R14 ;  /* 0x0000000e0a007986 */ /* 0x000fe2000c101b04 */
[----:B------:R-:W-:Y:S05]  /*0560*/  EXIT ;  /* 0x000000000000794d */ /* 0x000fea0003800000 */
.L_x_0:
[----:B------:R-:W-:-:S00]  /*0570*/  BRA `(.L_x_0) ;  /* 0xfffffffc00fc7947 */ /* 0x000fc0000383ffff */
[----:B------:R-:W-:-:S00]  /*0580*/  NOP ;  /* 0x0000000000007918 */ /* 0x000fc00000000000 */
[----:B------:R-:W-:-:S00]  /*0590*/  NOP ;  /* 0x0000000000007918 */ /* 0x000fc00000000000 */
[----:B------:R-:W-:-:S00]  /*05a0*/  NOP ;  /* 0x0000000000007918 */ /* 0x000fc00000000000 */
[----:B------:R-:W-:-:S00]  /*05b0*/  NOP ;  /* 0x0000000000007918 */ /* 0x000fc00000000000 */
[----:B------:R-:W-:-:S00]  /*05c0*/  NOP ;  /* 0x0000000000007918 */ /* 0x000fc00000000000 */
[----:B------:R-:W-:-:S00]  /*05d0*/  NOP ;  /* 0x0000000000007918 */ /* 0x000fc00000000000 */
[----:B------:R-:W-:-:S00]  /*05e0*/  NOP ;  /* 0x0000000000007918 */ /* 0x000fc00000000000 */
[----:B------:R-:W-:-:S00]  /*05f0*/  NOP ;  /* 0x0000000000007918 */ /* 0x000fc00000000000 */
.L_x_1:


//--------------------- .nv.constant0.triton_per_fused_cumsum_max_sort_sub_0 --------------------------
	.section	.nv.constant0.triton_per_fused_cumsum_max_sort_sub_0,"a",@progbits
	.sectionflags	@""
	.align	4
.nv.constant0.triton_per_fused_cumsum_max_sort_sub_0:
	.zero		568
